//
// Generated by NVIDIA NVVM Compiler
//
// Compiler Build ID: CL-36424714
// Cuda compilation tools, release 13.0, V13.0.88
// Based on NVVM 20.0.0
//

.version 9.0
.target sm_100
.address_size 64

	// .globl	_Z13cuda_layer_v1PfS_S_S_jjjjjjjjjjj

.visible .entry _Z13cuda_layer_v1PfS_S_S_jjjjjjjjjjj(
	.param .u64 .ptr .align 1 _Z13cuda_layer_v1PfS_S_S_jjjjjjjjjjj_param_0,
	.param .u64 .ptr .align 1 _Z13cuda_layer_v1PfS_S_S_jjjjjjjjjjj_param_1,
	.param .u64 .ptr .align 1 _Z13cuda_layer_v1PfS_S_S_jjjjjjjjjjj_param_2,
	.param .u64 .ptr .align 1 _Z13cuda_layer_v1PfS_S_S_jjjjjjjjjjj_param_3,
	.param .u32 _Z13cuda_layer_v1PfS_S_S_jjjjjjjjjjj_param_4,
	.param .u32 _Z13cuda_layer_v1PfS_S_S_jjjjjjjjjjj_param_5,
	.param .u32 _Z13cuda_layer_v1PfS_S_S_jjjjjjjjjjj_param_6,
	.param .u32 _Z13cuda_layer_v1PfS_S_S_jjjjjjjjjjj_param_7,
	.param .u32 _Z13cuda_layer_v1PfS_S_S_jjjjjjjjjjj_param_8,
	.param .u32 _Z13cuda_layer_v1PfS_S_S_jjjjjjjjjjj_param_9,
	.param .u32 _Z13cuda_layer_v1PfS_S_S_jjjjjjjjjjj_param_10,
	.param .u32 _Z13cuda_layer_v1PfS_S_S_jjjjjjjjjjj_param_11,
	.param .u32 _Z13cuda_layer_v1PfS_S_S_jjjjjjjjjjj_param_12,
	.param .u32 _Z13cuda_layer_v1PfS_S_S_jjjjjjjjjjj_param_13,
	.param .u32 _Z13cuda_layer_v1PfS_S_S_jjjjjjjjjjj_param_14
)
{


	ret;

}


// ===== COMPILED SASS (sm_100) =====

	.target	sm_100

	.elftype	@"ET_EXEC"


//--------------------- .note.nv.tkinfo           --------------------------
	.section	.note.nv.tkinfo,"",@"SHT_NOTE"
	.sectionflags	@"SHF_NOTE_NV_TKINFO"
	.tkinfo
        /*0018*/ 	.word	0x00000002
        /*0030*/ 	.string	""
        /*0030*/ 	.string	"ptxas"
        /*0030*/ 	.string	"Cuda compilation tools, release 13.0, V13.0.88"
        /*0030*/ 	.string	"Build cuda_13.0.r13.0/compiler.36424714_0"
        /*0030*/ 	.string	"-arch sm_100 -m 64 "



//--------------------- .note.nv.cuinfo           --------------------------
	.section	.note.nv.cuinfo,"",@"SHT_NOTE"
	.sectionflags	@"SHF_NOTE_NV_CUINFO"
        /*0018*/ 	.short	0x0002
        /*001a*/ 	.short	0x0064
        /*001c*/ 	.short	0x0082
	.zero		2


//--------------------- .nv.info                  --------------------------
	.section	.nv.info,"",@"SHT_CUDA_INFO"
	.align	4


	//----- nvinfo : EIATTR_REGCOUNT
	.align		4
        /*0000*/ 	.byte	0x04, 0x2f
        /*0002*/ 	.short	(.L_1 - .L_0)
	.align		4
.L_0:
        /*0004*/ 	.word	index@(_Z13cuda_layer_v1PfS_S_S_jjjjjjjjjjj)
        /*0008*/ 	.word	0x00000004


	//----- nvinfo : EIATTR_FRAME_SIZE
	.align		4
.L_1:
        /*000c*/ 	.byte	0x04, 0x11
        /*000e*/ 	.short	(.L_3 - .L_2)
	.align		4
.L_2:
        /*0010*/ 	.word	index@(_Z13cuda_layer_v1PfS_S_S_jjjjjjjjjjj)
        /*0014*/ 	.word	0x00000000


	//----- nvinfo : EIATTR_MIN_STACK_SIZE
	.align		4
.L_3:
        /*0018*/ 	.byte	0x04, 0x12
        /*001a*/ 	.short	(.L_5 - .L_4)
	.align		4
.L_4:
        /*001c*/ 	.word	index@(_Z13cuda_layer_v1PfS_S_S_jjjjjjjjjjj)
        /*0020*/ 	.word	0x00000000
.L_5:


//--------------------- .nv.compat                --------------------------
	.section	.nv.compat,"",@"SHT_CUDA_COMPAT_INFO"
	.align	4
        /*0000*/ 	.byte	0x02, 0x09, 0x00, 0x00, 0x02, 0x02, 0x01, 0x00, 0x02, 0x05, 0x05, 0x00, 0x03, 0x07, 0x01, 0x01
        /*0010*/ 	.byte	0x02, 0x03, 0x00, 0x00, 0x02, 0x06, 0x01, 0x00, 0x04, 0x0b, 0x08, 0x00, 0x09, 0x00, 0x00, 0x00
        /*0020*/ 	.byte	0x00, 0x00, 0x00, 0x00


//--------------------- .nv.info._Z13cuda_layer_v1PfS_S_S_jjjjjjjjjjj --------------------------
	.section	.nv.info._Z13cuda_layer_v1PfS_S_S_jjjjjjjjjjj,"",@"SHT_CUDA_INFO"
	.sectionflags	@""
	.align	4


	//----- nvinfo : EIATTR_CUDA_API_VERSION
	.align		4
        /*0000*/ 	.byte	0x04, 0x37
        /*0002*/ 	.short	(.L_7 - .L_6)
.L_6:
        /*0004*/ 	.word	0x00000082


	//----- nvinfo : EIATTR_KPARAM_INFO
	.align		4
.L_7:
        /*0008*/ 	.byte	0x04, 0x17
        /*000a*/ 	.short	(.L_9 - .L_8)
.L_8:
        /*000c*/ 	.word	0x00000000
        /*0010*/ 	.short	0x000e
        /*0012*/ 	.short	0x0048
        /*0014*/ 	.byte	0x00, 0xf0, 0x11, 0x00


	//----- nvinfo : EIATTR_KPARAM_INFO
	.align		4
.L_9:
        /*0018*/ 	.byte	0x04, 0x17
        /*001a*/ 	.short	(.L_11 - .L_10)
.L_10:
        /*001c*/ 	.word	0x00000000
        /*0020*/ 	.short	0x000d
        /*0022*/ 	.short	0x0044
        /*0024*/ 	.byte	0x00, 0xf0, 0x11, 0x00


	//----- nvinfo : EIATTR_KPARAM_INFO
	.align		4
.L_11:
        /*0028*/ 	.byte	0x04, 0x17
        /*002a*/ 	.short	(.L_13 - .L_12)
.L_12:
        /*002c*/ 	.word	0x00000000
        /*0030*/ 	.short	0x000c
        /*0032*/ 	.short	0x0040
        /*0034*/ 	.byte	0x00, 0xf0, 0x11, 0x00


	//----- nvinfo : EIATTR_KPARAM_INFO
	.align		4
.L_13:
        /*0038*/ 	.byte	0x04, 0x17
        /*003a*/ 	.short	(.L_15 - .L_14)
.L_14:
        /*003c*/ 	.word	0x00000000
        /*0040*/ 	.short	0x000b
        /*0042*/ 	.short	0x003c
        /*0044*/ 	.byte	0x00, 0xf0, 0x11, 0x00


	//----- nvinfo : EIATTR_KPARAM_INFO
	.align		4
.L_15:
        /*0048*/ 	.byte	0x04, 0x17
        /*004a*/ 	.short	(.L_17 - .L_16)
.L_16:
        /*004c*/ 	.word	0x00000000
        /*0050*/ 	.short	0x000a
        /*0052*/ 	.short	0x0038
        /*0054*/ 	.byte	0x00, 0xf0, 0x11, 0x00


	//----- nvinfo : EIATTR_KPARAM_INFO
	.align		4
.L_17:
        /*0058*/ 	.byte	0x04, 0x17
        /*005a*/ 	.short	(.L_19 - .L_18)
.L_18:
        /*005c*/ 	.word	0x00000000
        /*0060*/ 	.short	0x0009
        /*0062*/ 	.short	0x0034
        /*0064*/ 	.byte	0x00, 0xf0, 0x11, 0x00


	//----- nvinfo : EIATTR_KPARAM_INFO
	.align		4
.L_19:
        /*0068*/ 	.byte	0x04, 0x17
        /*006a*/ 	.short	(.L_21 - .L_20)
.L_20:
        /*006c*/ 	.word	0x00000000
        /*0070*/ 	.short	0x0008
        /*0072*/ 	.short	0x0030
        /*0074*/ 	.byte	0x00, 0xf0, 0x11, 0x00


	//----- nvinfo : EIATTR_KPARAM_INFO
	.align		4
.L_21:
        /*0078*/ 	.byte	0x04, 0x17
        /*007a*/ 	.short	(.L_23 - .L_22)
.L_22:
        /*007c*/ 	.word	0x00000000
        /*0080*/ 	.short	0x0007
        /*0082*/ 	.short	0x002c
        /*0084*/ 	.byte	0x00, 0xf0, 0x11, 0x00


	//----- nvinfo : EIATTR_KPARAM_INFO
	.align		4
.L_23:
        /*0088*/ 	.byte	0x04, 0x17
        /*008a*/ 	.short	(.L_25 - .L_24)
.L_24:
        /*008c*/ 	.word	0x00000000
        /*0090*/ 	.short	0x0006
        /*0092*/ 	.short	0x0028
        /*0094*/ 	.byte	0x00, 0xf0, 0x11, 0x00


	//----- nvinfo : EIATTR_KPARAM_INFO
	.align		4
.L_25:
        /*0098*/ 	.byte	0x04, 0x17
        /*009a*/ 	.short	(.L_27 - .L_26)
.L_26:
        /*009c*/ 	.word	0x00000000
        /*00a0*/ 	.short	0x0005
        /*00a2*/ 	.short	0x0024
        /*00a4*/ 	.byte	0x00, 0xf0, 0x11, 0x00


	//----- nvinfo : EIATTR_KPARAM_INFO
	.align		4
.L_27:
        /*00a8*/ 	.byte	0x04, 0x17
        /*00aa*/ 	.short	(.L_29 - .L_28)
.L_28:
        /*00ac*/ 	.word	0x00000000
        /*00b0*/ 	.short	0x0004
        /*00b2*/ 	.short	0x0020
        /*00b4*/ 	.byte	0x00, 0xf0, 0x11, 0x00


	//----- nvinfo : EIATTR_KPARAM_INFO
	.align		4
.L_29:
        /*00b8*/ 	.byte	0x04, 0x17
        /*00ba*/ 	.short	(.L_31 - .L_30)
.L_30:
        /*00bc*/ 	.word	0x00000000
        /*00c0*/ 	.short	0x0003
        /*00c2*/ 	.short	0x0018
        /*00c4*/ 	.byte	0x00, 0xf5, 0x21, 0x00


	//----- nvinfo : EIATTR_KPARAM_INFO
	.align		4
.L_31:
        /*00c8*/ 	.byte	0x04, 0x17
        /*00ca*/ 	.short	(.L_33 - .L_32)
.L_32:
        /*00cc*/ 	.word	0x00000000
        /*00d0*/ 	.short	0x0002
        /*00d2*/ 	.short	0x0010
        /*00d4*/ 	.byte	0x00, 0xf5, 0x21, 0x00


	//----- nvinfo : EIATTR_KPARAM_INFO
	.align		4
.L_33:
        /*00d8*/ 	.byte	0x04, 0x17
        /*00da*/ 	.short	(.L_35 - .L_34)
.L_34:
        /*00dc*/ 	.word	0x00000000
        /*00e0*/ 	.short	0x0001
        /*00e2*/ 	.short	0x0008
        /*00e4*/ 	.byte	0x00, 0xf5, 0x21, 0x00


	//----- nvinfo : EIATTR_KPARAM_INFO
	.align		4
.L_35:
        /*00e8*/ 	.byte	0x04, 0x17
        /*00ea*/ 	.short	(.L_37 - .L_36)
.L_36:
        /*00ec*/ 	.word	0x00000000
        /*00f0*/ 	.short	0x0000
        /*00f2*/ 	.short	0x0000
        /*00f4*/ 	.byte	0x00, 0xf5, 0x21, 0x00


	//----- nvinfo : EIATTR_SPARSE_MMA_MASK
	.align		4
.L_37:
        /*00f8*/ 	.byte	0x03, 0x50
        /*00fa*/ 	.short	0x0000


	//----- nvinfo : EIATTR_MAXREG_COUNT
	.align		4
        /*00fc*/ 	.byte	0x03, 0x1b
        /*00fe*/ 	.short	0x00ff


	//----- nvinfo : EIATTR_MERCURY_ISA_VERSION
	.align		4
        /*0100*/ 	.byte	0x03, 0x5f
        /*0102*/ 	.short	0x0101


	//----- nvinfo : EIATTR_VRC_CTA_INIT_COUNT
	.align		4
        /*0104*/ 	.byte	0x02, 0x4a
	.zero		1
	.zero		1


	//----- nvinfo : EIATTR_EXIT_INSTR_OFFSETS
	.align		4
        /*0108*/ 	.byte	0x04, 0x1c
        /*010a*/ 	.short	(.L_39 - .L_38)


	//   ....[0]....
.L_38:
        /*010c*/ 	.word	0x00000010


	//----- nvinfo : EIATTR_CBANK_PARAM_SIZE
	.align		4
.L_39:
        /*0110*/ 	.byte	0x03, 0x19
        /*0112*/ 	.short	0x004c


	//----- nvinfo : EIATTR_PARAM_CBANK
	.align		4
        /*0114*/ 	.byte	0x04, 0x0a
        /*0116*/ 	.short	(.L_41 - .L_40)
	.align		4
.L_40:
        /*0118*/ 	.word	index@(.nv.constant0._Z13cuda_layer_v1PfS_S_S_jjjjjjjjjjj)
        /*011c*/ 	.short	0x0380
        /*011e*/ 	.short	0x004c


	//----- nvinfo : EIATTR_SW_WAR
	.align		4
.L_41:
        /*0120*/ 	.byte	0x04, 0x36
        /*0122*/ 	.short	(.L_43 - .L_42)
.L_42:
        /*0124*/ 	.word	0x00000008
.L_43:


//--------------------- .nv.callgraph             --------------------------
	.section	.nv.callgraph,"",@"SHT_CUDA_CALLGRAPH"
	.align	4
	.sectionentsize	8
	.align		4
        /*0000*/ 	.word	0x00000000
	.align		4
        /*0004*/ 	.word	0xffffffff
	.align		4
        /*0008*/ 	.word	0x00000000
	.align		4
        /*000c*/ 	.word	0xfffffffe
	.align		4
        /*0010*/ 	.word	0x00000000
	.align		4
        /*0014*/ 	.word	0xfffffffd
	.align		4
        /*0018*/ 	.word	0x00000000
	.align		4
        /*001c*/ 	.word	0xfffffffc


//--------------------- .text._Z13cuda_layer_v1PfS_S_S_jjjjjjjjjjj --------------------------
	.section	.text._Z13cuda_layer_v1PfS_S_S_jjjjjjjjjjj,"ax",@progbits
	.align	128
        .global         _Z13cuda_layer_v1PfS_S_S_jjjjjjjjjjj
        .type           _Z13cuda_layer_v1PfS_S_S_jjjjjjjjjjj,@function
        .size           _Z13cuda_layer_v1PfS_S_S_jjjjjjjjjjj,(.L_x_1 - _Z13cuda_layer_v1PfS_S_S_jjjjjjjjjjj)
        .other          _Z13cuda_layer_v1PfS_S_S_jjjjjjjjjjj,@"STO_CUDA_ENTRY STV_DEFAULT"
_Z13cuda_layer_v1PfS_S_S_jjjjjjjjjjj:
.text._Z13cuda_layer_v1PfS_S_S_jjjjjjjjjjj:
[----:B------:R-:W-:Y:S01]  /*0000*/  LDC R1, c[0x0][0x37c] ;  /* 0x0000df00ff017b82 */ /* 0x000fe20000000800 */
[----:B------:R-:W-:Y:S05]  /*0010*/  EXIT ;  /* 0x000000000000794d */ /* 0x000fea0003800000 */
.L_x_0:
[----:B------:R-:W-:-:S00]  /*0020*/  BRA `(.L_x_0) ;  /* 0xfffffffc00fc7947 */ /* 0x000fc0000383ffff */
[----:B------:R-:W-:-:S00]  /*0030*/  NOP ;  /* 0x0000000000007918 */ /* 0x000fc00000000000 */
        /* <DEDUP_REMOVED lines=12> */
.L_x_1:


//--------------------- .nv.shared.reserved.0     --------------------------
	.section	.nv.shared.reserved.0,"aw",@nobits
	.weak		__nv_reservedSMEM_offset_0_alias
	.size		__nv_reservedSMEM_offset_0_alias, 0, 64
	.other		__nv_reservedSMEM_offset_0_alias,@"STO_CUDA_RESERVED_SHARED STV_DEFAULT"
__nv_reservedSMEM_offset_0_alias:
	.zero		0
	.zero		64


//--------------------- .nv.constant0._Z13cuda_layer_v1PfS_S_S_jjjjjjjjjjj --------------------------
	.section	.nv.constant0._Z13cuda_layer_v1PfS_S_S_jjjjjjjjjjj,"a",@progbits
	.sectionflags	@""
	.align	4
.nv.constant0._Z13cuda_layer_v1PfS_S_S_jjjjjjjjjjj:
	.zero		972


//--------------------- SYMBOLS --------------------------

	.type		.nv.reservedSmem.offset0,@object
	.size		.nv.reservedSmem.offset0,0x4
